//
// Generated by NVIDIA NVVM Compiler
//
// Compiler Build ID: CL-36424714
// Cuda compilation tools, release 13.0, V13.0.88
// Based on NVVM 20.0.0
//

.version 9.0
.target sm_100
.address_size 64

	// .globl	_Z18l2_distance_kerneliiPKfiS0_Pf

.visible .entry _Z18l2_distance_kerneliiPKfiS0_Pf(
	.param .u32 _Z18l2_distance_kerneliiPKfiS0_Pf_param_0,
	.param .u32 _Z18l2_distance_kerneliiPKfiS0_Pf_param_1,
	.param .u64 .ptr .align 1 _Z18l2_distance_kerneliiPKfiS0_Pf_param_2,
	.param .u32 _Z18l2_distance_kerneliiPKfiS0_Pf_param_3,
	.param .u64 .ptr .align 1 _Z18l2_distance_kerneliiPKfiS0_Pf_param_4,
	.param .u64 .ptr .align 1 _Z18l2_distance_kerneliiPKfiS0_Pf_param_5
)
{
	.reg .pred 	%p<13>;
	.reg .b32 	%r<41>;
	.reg .b32 	%f<83>;
	.reg .b64 	%rd<40>;

	ld.param.u32 	%r18, [_Z18l2_distance_kerneliiPKfiS0_Pf_param_0];
	ld.param.u32 	%r20, [_Z18l2_distance_kerneliiPKfiS0_Pf_param_1];
	ld.param.u64 	%rd8, [_Z18l2_distance_kerneliiPKfiS0_Pf_param_2];
	ld.param.u32 	%r19, [_Z18l2_distance_kerneliiPKfiS0_Pf_param_3];
	ld.param.u64 	%rd9, [_Z18l2_distance_kerneliiPKfiS0_Pf_param_4];
	ld.param.u64 	%rd7, [_Z18l2_distance_kerneliiPKfiS0_Pf_param_5];
	cvta.to.global.u64 	%rd1, %rd9;
	cvta.to.global.u64 	%rd2, %rd8;
	mov.u32 	%r21, %ctaid.y;
	mov.u32 	%r22, %ntid.y;
	mov.u32 	%r23, %tid.y;
	mad.lo.s32 	%r1, %r21, %r22, %r23;
	mov.u32 	%r24, %ctaid.x;
	mov.u32 	%r25, %ntid.x;
	mov.u32 	%r26, %tid.x;
	mad.lo.s32 	%r2, %r24, %r25, %r26;
	setp.ge.s32 	%p1, %r1, %r20;
	setp.ge.s32 	%p2, %r2, %r19;
	or.pred  	%p3, %p1, %p2;
	@%p3 bra 	$L__BB0_14;
	setp.lt.s32 	%p4, %r18, 1;
	mov.f32 	%f82, 0f00000000;
	@%p4 bra 	$L__BB0_13;
	mul.lo.s32 	%r3, %r1, %r18;
	mul.lo.s32 	%r4, %r2, %r18;
	and.b32  	%r5, %r18, 7;
	setp.lt.u32 	%p5, %r18, 8;
	mov.f32 	%f82, 0f00000000;
	mov.b32 	%r39, 0;
	@%p5 bra 	$L__BB0_5;
	and.b32  	%r39, %r18, 2147483640;
	neg.s32 	%r37, %r39;
	mul.wide.u32 	%rd10, %r3, 4;
	add.s64 	%rd11, %rd10, %rd2;
	add.s64 	%rd39, %rd11, 16;
	add.s64 	%rd4, %rd1, 16;
	mov.f32 	%f82, 0f00000000;
	mov.u32 	%r36, %r4;
$L__BB0_4:
	.pragma "nounroll";
	mul.wide.s32 	%rd12, %r36, 4;
	add.s64 	%rd13, %rd4, %rd12;
	ld.global.f32 	%f17, [%rd39+-16];
	ld.global.f32 	%f18, [%rd13+-16];
	sub.f32 	%f19, %f17, %f18;
	fma.rn.f32 	%f20, %f19, %f19, %f82;
	ld.global.f32 	%f21, [%rd39+-12];
	ld.global.f32 	%f22, [%rd13+-12];
	sub.f32 	%f23, %f21, %f22;
	fma.rn.f32 	%f24, %f23, %f23, %f20;
	ld.global.f32 	%f25, [%rd39+-8];
	ld.global.f32 	%f26, [%rd13+-8];
	sub.f32 	%f27, %f25, %f26;
	fma.rn.f32 	%f28, %f27, %f27, %f24;
	ld.global.f32 	%f29, [%rd39+-4];
	ld.global.f32 	%f30, [%rd13+-4];
	sub.f32 	%f31, %f29, %f30;
	fma.rn.f32 	%f32, %f31, %f31, %f28;
	ld.global.f32 	%f33, [%rd39];
	ld.global.f32 	%f34, [%rd13];
	sub.f32 	%f35, %f33, %f34;
	fma.rn.f32 	%f36, %f35, %f35, %f32;
	ld.global.f32 	%f37, [%rd39+4];
	ld.global.f32 	%f38, [%rd13+4];
	sub.f32 	%f39, %f37, %f38;
	fma.rn.f32 	%f40, %f39, %f39, %f36;
	ld.global.f32 	%f41, [%rd39+8];
	ld.global.f32 	%f42, [%rd13+8];
	sub.f32 	%f43, %f41, %f42;
	fma.rn.f32 	%f44, %f43, %f43, %f40;
	ld.global.f32 	%f45, [%rd39+12];
	ld.global.f32 	%f46, [%rd13+12];
	sub.f32 	%f47, %f45, %f46;
	fma.rn.f32 	%f82, %f47, %f47, %f44;
	add.s32 	%r37, %r37, 8;
	add.s64 	%rd39, %rd39, 32;
	add.s32 	%r36, %r36, 8;
	setp.ne.s32 	%p6, %r37, 0;
	@%p6 bra 	$L__BB0_4;
$L__BB0_5:
	setp.eq.s32 	%p7, %r5, 0;
	@%p7 bra 	$L__BB0_13;
	and.b32  	%r13, %r18, 3;
	setp.lt.u32 	%p8, %r5, 4;
	@%p8 bra 	$L__BB0_8;
	add.s32 	%r28, %r39, %r3;
	mul.wide.u32 	%rd14, %r28, 4;
	add.s64 	%rd15, %rd2, %rd14;
	ld.global.f32 	%f49, [%rd15];
	add.s32 	%r29, %r39, %r4;
	mul.wide.s32 	%rd16, %r29, 4;
	add.s64 	%rd17, %rd1, %rd16;
	ld.global.f32 	%f50, [%rd17];
	sub.f32 	%f51, %f49, %f50;
	fma.rn.f32 	%f52, %f51, %f51, %f82;
	cvt.u64.u32 	%rd18, %r3;
	cvt.u64.u32 	%rd19, %r39;
	add.s64 	%rd20, %rd19, %rd18;
	shl.b64 	%rd21, %rd20, 2;
	add.s64 	%rd22, %rd2, %rd21;
	ld.global.f32 	%f53, [%rd22+4];
	ld.global.f32 	%f54, [%rd17+4];
	sub.f32 	%f55, %f53, %f54;
	fma.rn.f32 	%f56, %f55, %f55, %f52;
	ld.global.f32 	%f57, [%rd22+8];
	ld.global.f32 	%f58, [%rd17+8];
	sub.f32 	%f59, %f57, %f58;
	fma.rn.f32 	%f60, %f59, %f59, %f56;
	ld.global.f32 	%f61, [%rd22+12];
	ld.global.f32 	%f62, [%rd17+12];
	sub.f32 	%f63, %f61, %f62;
	fma.rn.f32 	%f82, %f63, %f63, %f60;
	add.s32 	%r39, %r39, 4;
$L__BB0_8:
	setp.eq.s32 	%p9, %r13, 0;
	@%p9 bra 	$L__BB0_13;
	setp.eq.s32 	%p10, %r13, 1;
	@%p10 bra 	$L__BB0_11;
	add.s32 	%r30, %r39, %r3;
	mul.wide.u32 	%rd23, %r30, 4;
	add.s64 	%rd24, %rd2, %rd23;
	ld.global.f32 	%f65, [%rd24];
	add.s32 	%r31, %r39, %r4;
	mul.wide.s32 	%rd25, %r31, 4;
	add.s64 	%rd26, %rd1, %rd25;
	ld.global.f32 	%f66, [%rd26];
	sub.f32 	%f67, %f65, %f66;
	fma.rn.f32 	%f68, %f67, %f67, %f82;
	cvt.u64.u32 	%rd27, %r3;
	cvt.u64.u32 	%rd28, %r39;
	add.s64 	%rd29, %rd28, %rd27;
	shl.b64 	%rd30, %rd29, 2;
	add.s64 	%rd31, %rd2, %rd30;
	ld.global.f32 	%f69, [%rd31+4];
	ld.global.f32 	%f70, [%rd26+4];
	sub.f32 	%f71, %f69, %f70;
	fma.rn.f32 	%f82, %f71, %f71, %f68;
	add.s32 	%r39, %r39, 2;
$L__BB0_11:
	and.b32  	%r32, %r18, 1;
	setp.eq.b32 	%p11, %r32, 1;
	not.pred 	%p12, %p11;
	@%p12 bra 	$L__BB0_13;
	add.s32 	%r33, %r39, %r3;
	mul.wide.u32 	%rd32, %r33, 4;
	add.s64 	%rd33, %rd2, %rd32;
	ld.global.f32 	%f72, [%rd33];
	add.s32 	%r34, %r39, %r4;
	mul.wide.s32 	%rd34, %r34, 4;
	add.s64 	%rd35, %rd1, %rd34;
	ld.global.f32 	%f73, [%rd35];
	sub.f32 	%f74, %f72, %f73;
	fma.rn.f32 	%f82, %f74, %f74, %f82;
$L__BB0_13:
	mad.lo.s32 	%r35, %r19, %r1, %r2;
	cvta.to.global.u64 	%rd36, %rd7;
	mul.wide.s32 	%rd37, %r35, 4;
	add.s64 	%rd38, %rd36, %rd37;
	st.global.f32 	[%rd38], %f82;
$L__BB0_14:
	ret;

}


// ===== COMPILED SASS (sm_100) =====

	.target	sm_100

	.elftype	@"ET_EXEC"


//--------------------- .note.nv.tkinfo           --------------------------
	.section	.note.nv.tkinfo,"",@"SHT_NOTE"
	.sectionflags	@"SHF_NOTE_NV_TKINFO"
	.tkinfo
        /*0018*/ 	.word	0x00000002
        /*0030*/ 	.string	""
        /*0030*/ 	.string	"ptxas"
        /*0030*/ 	.string	"Cuda compilation tools, release 13.0, V13.0.88"
        /*0030*/ 	.string	"Build cuda_13.0.r13.0/compiler.36424714_0"
        /*0030*/ 	.string	"-arch sm_100 -m 64 "



//--------------------- .note.nv.cuinfo           --------------------------
	.section	.note.nv.cuinfo,"",@"SHT_NOTE"
	.sectionflags	@"SHF_NOTE_NV_CUINFO"
        /*0018*/ 	.short	0x0002
        /*001a*/ 	.short	0x0064
        /*001c*/ 	.short	0x0082
	.zero		2


//--------------------- .nv.info                  --------------------------
	.section	.nv.info,"",@"SHT_CUDA_INFO"
	.align	4


	//----- nvinfo : EIATTR_REGCOUNT
	.align		4
        /*0000*/ 	.byte	0x04, 0x2f
        /*0002*/ 	.short	(.L_1 - .L_0)
	.align		4
.L_0:
        /*0004*/ 	.word	index@(_Z18l2_distance_kerneliiPKfiS0_Pf)
        /*0008*/ 	.word	0x0000001d


	//----- nvinfo : EIATTR_FRAME_SIZE
	.align		4
.L_1:
        /*000c*/ 	.byte	0x04, 0x11
        /*000e*/ 	.short	(.L_3 - .L_2)
	.align		4
.L_2:
        /*0010*/ 	.word	index@(_Z18l2_distance_kerneliiPKfiS0_Pf)
        /*0014*/ 	.word	0x00000000


	//----- nvinfo : EIATTR_MIN_STACK_SIZE
	.align		4
.L_3:
        /*0018*/ 	.byte	0x04, 0x12
        /*001a*/ 	.short	(.L_5 - .L_4)
	.align		4
.L_4:
        /*001c*/ 	.word	index@(_Z18l2_distance_kerneliiPKfiS0_Pf)
        /*0020*/ 	.word	0x00000000
.L_5:


//--------------------- .nv.compat                --------------------------
	.section	.nv.compat,"",@"SHT_CUDA_COMPAT_INFO"
	.align	4
        /*0000*/ 	.byte	0x02, 0x09, 0x00, 0x00, 0x02, 0x02, 0x01, 0x00, 0x02, 0x05, 0x05, 0x00, 0x03, 0x07, 0x01, 0x01
        /*0010*/ 	.byte	0x02, 0x03, 0x00, 0x00, 0x02, 0x06, 0x01, 0x00, 0x04, 0x0b, 0x08, 0x00, 0x09, 0x00, 0x00, 0x00
        /*0020*/ 	.byte	0x00, 0x00, 0x00, 0x00


//--------------------- .nv.info._Z18l2_distance_kerneliiPKfiS0_Pf --------------------------
	.section	.nv.info._Z18l2_distance_kerneliiPKfiS0_Pf,"",@"SHT_CUDA_INFO"
	.sectionflags	@""
	.align	4


	//----- nvinfo : EIATTR_CUDA_API_VERSION
	.align		4
        /*0000*/ 	.byte	0x04, 0x37
        /*0002*/ 	.short	(.L_7 - .L_6)
.L_6:
        /*0004*/ 	.word	0x00000082


	//----- nvinfo : EIATTR_KPARAM_INFO
	.align		4
.L_7:
        /*0008*/ 	.byte	0x04, 0x17
        /*000a*/ 	.short	(.L_9 - .L_8)
.L_8:
        /*000c*/ 	.word	0x00000000
        /*0010*/ 	.short	0x0005
        /*0012*/ 	.short	0x0020
        /*0014*/ 	.byte	0x00, 0xf5, 0x21, 0x00


	//----- nvinfo : EIATTR_KPARAM_INFO
	.align		4
.L_9:
        /*0018*/ 	.byte	0x04, 0x17
        /*001a*/ 	.short	(.L_11 - .L_10)
.L_10:
        /*001c*/ 	.word	0x00000000
        /*0020*/ 	.short	0x0004
        /*0022*/ 	.short	0x0018
        /*0024*/ 	.byte	0x00, 0xf5, 0x21, 0x00


	//----- nvinfo : EIATTR_KPARAM_INFO
	.align		4
.L_11:
        /*0028*/ 	.byte	0x04, 0x17
        /*002a*/ 	.short	(.L_13 - .L_12)
.L_12:
        /*002c*/ 	.word	0x00000000
        /*0030*/ 	.short	0x0003
        /*0032*/ 	.short	0x0010
        /*0034*/ 	.byte	0x00, 0xf0, 0x11, 0x00


	//----- nvinfo : EIATTR_KPARAM_INFO
	.align		4
.L_13:
        /*0038*/ 	.byte	0x04, 0x17
        /*003a*/ 	.short	(.L_15 - .L_14)
.L_14:
        /*003c*/ 	.word	0x00000000
        /*0040*/ 	.short	0x0002
        /*0042*/ 	.short	0x0008
        /*0044*/ 	.byte	0x00, 0xf5, 0x21, 0x00


	//----- nvinfo : EIATTR_KPARAM_INFO
	.align		4
.L_15:
        /*0048*/ 	.byte	0x04, 0x17
        /*004a*/ 	.short	(.L_17 - .L_16)
.L_16:
        /*004c*/ 	.word	0x00000000
        /*0050*/ 	.short	0x0001
        /*0052*/ 	.short	0x0004
        /*0054*/ 	.byte	0x00, 0xf0, 0x11, 0x00


	//----- nvinfo : EIATTR_KPARAM_INFO
	.align		4
.L_17:
        /*0058*/ 	.byte	0x04, 0x17
        /*005a*/ 	.short	(.L_19 - .L_18)
.L_18:
        /*005c*/ 	.word	0x00000000
        /*0060*/ 	.short	0x0000
        /*0062*/ 	.short	0x0000
        /*0064*/ 	.byte	0x00, 0xf0, 0x11, 0x00


	//----- nvinfo : EIATTR_SPARSE_MMA_MASK
	.align		4
.L_19:
        /*0068*/ 	.byte	0x03, 0x50
        /*006a*/ 	.short	0x0000


	//----- nvinfo : EIATTR_MAXREG_COUNT
	.align		4
        /*006c*/ 	.byte	0x03, 0x1b
        /*006e*/ 	.short	0x00ff


	//----- nvinfo : EIATTR_MERCURY_ISA_VERSION
	.align		4
        /*0070*/ 	.byte	0x03, 0x5f
        /*0072*/ 	.short	0x0101


	//----- nvinfo : EIATTR_VRC_CTA_INIT_COUNT
	.align		4
        /*0074*/ 	.byte	0x02, 0x4a
	.zero		1
	.zero		1


	//----- nvinfo : EIATTR_EXIT_INSTR_OFFSETS
	.align		4
        /*0078*/ 	.byte	0x04, 0x1c
        /*007a*/ 	.short	(.L_21 - .L_20)


	//   ....[0]....
.L_20:
        /*007c*/ 	.word	0x000000d0


	//   ....[1]....
        /*0080*/ 	.word	0x00000980


	//----- nvinfo : EIATTR_CBANK_PARAM_SIZE
	.align		4
.L_21:
        /*0084*/ 	.byte	0x03, 0x19
        /*0086*/ 	.short	0x0028


	//----- nvinfo : EIATTR_PARAM_CBANK
	.align		4
        /*0088*/ 	.byte	0x04, 0x0a
        /*008a*/ 	.short	(.L_23 - .L_22)
	.align		4
.L_22:
        /*008c*/ 	.word	index@(.nv.constant0._Z18l2_distance_kerneliiPKfiS0_Pf)
        /*0090*/ 	.short	0x0380
        /*0092*/ 	.short	0x0028


	//----- nvinfo : EIATTR_SW_WAR
	.align		4
.L_23:
        /*0094*/ 	.byte	0x04, 0x36
        /*0096*/ 	.short	(.L_25 - .L_24)
.L_24:
        /*0098*/ 	.word	0x00000008
.L_25:


//--------------------- .nv.callgraph             --------------------------
	.section	.nv.callgraph,"",@"SHT_CUDA_CALLGRAPH"
	.align	4
	.sectionentsize	8
	.align		4
        /*0000*/ 	.word	0x00000000
	.align		4
        /*0004*/ 	.word	0xffffffff
	.align		4
        /*0008*/ 	.word	0x00000000
	.align		4
        /*000c*/ 	.word	0xfffffffe
	.align		4
        /*0010*/ 	.word	0x00000000
	.align		4
        /*0014*/ 	.word	0xfffffffd
	.align		4
        /*0018*/ 	.word	0x00000000
	.align		4
        /*001c*/ 	.word	0xfffffffc


//--------------------- .text._Z18l2_distance_kerneliiPKfiS0_Pf --------------------------
	.section	.text._Z18l2_distance_kerneliiPKfiS0_Pf,"ax",@progbits
	.align	128
        .global         _Z18l2_distance_kerneliiPKfiS0_Pf
        .type           _Z18l2_distance_kerneliiPKfiS0_Pf,@function
        .size           _Z18l2_distance_kerneliiPKfiS0_Pf,(.L_x_6 - _Z18l2_distance_kerneliiPKfiS0_Pf)
        .other          _Z18l2_distance_kerneliiPKfiS0_Pf,@"STO_CUDA_ENTRY STV_DEFAULT"
_Z18l2_distance_kerneliiPKfiS0_Pf:
.text._Z18l2_distance_kerneliiPKfiS0_Pf:
[----:B------:R-:W-:Y:S01]  /*0000*/  LDC R1, c[0x0][0x37c] ;  /* 0x0000df00ff017b82 */ /* 0x000fe20000000800 */
[----:B------:R-:W0:Y:S07]  /*0010*/  S2R R3, SR_TID.X ;  /* 0x0000000000037919 */ /* 0x000e2e0000002100 */
[----:B------:R-:W1:Y:S01]  /*0020*/  LDC R7, c[0x0][0x364] ;  /* 0x0000d900ff077b82 */ /* 0x000e620000000800 */
[----:B------:R-:W2:Y:S01]  /*0030*/  LDCU UR11, c[0x0][0x390] ;  /* 0x00007200ff0b77ac */ /* 0x000ea20008000800 */
[----:B------:R-:W1:Y:S01]  /*0040*/  S2R R2, SR_TID.Y ;  /* 0x0000000000027919 */ /* 0x000e620000002200 */
[----:B------:R-:W3:Y:S05]  /*0050*/  LDCU UR6, c[0x0][0x384] ;  /* 0x00007080ff0677ac */ /* 0x000eea0008000800 */
[----:B------:R-:W0:Y:S08]  /*0060*/  S2UR UR5, SR_CTAID.X ;  /* 0x00000000000579c3 */ /* 0x000e300000002500 */
[----:B------:R-:W0:Y:S08]  /*0070*/  LDC R0, c[0x0][0x360] ;  /* 0x0000d800ff007b82 */ /* 0x000e300000000800 */
[----:B------:R-:W1:Y:S01]  /*0080*/  S2UR UR4, SR_CTAID.Y ;  /* 0x00000000000479c3 */ /* 0x000e620000002600 */
[----:B0-----:R-:W-:-:S05]  /*0090*/  IMAD R0, R0, UR5, R3 ;  /* 0x0000000500007c24 */ /* 0x001fca000f8e0203 */
[----:B--2---:R-:W-:Y:S01]  /*00a0*/  ISETP.GE.AND P0, PT, R0, UR11, PT ;  /* 0x0000000b00007c0c */ /* 0x004fe2000bf06270 */
[----:B-1----:R-:W-:-:S05]  /*00b0*/  IMAD R7, R7, UR4, R2 ;  /* 0x0000000407077c24 */ /* 0x002fca000f8e0202 */
[----:B---3--:R-:W-:-:S13]  /*00c0*/  ISETP.GE.OR P0, PT, R7, UR6, P0 ;  /* 0x0000000607007c0c */ /* 0x008fda0008706670 */
[----:B------:R-:W-:Y:S05]  /*00d0*/  @P0 EXIT ;  /* 0x000000000000094d */ /* 0x000fea0003800000 */
[----:B------:R-:W0:Y:S01]  /*00e0*/  LDCU UR7, c[0x0][0x380] ;  /* 0x00007000ff0777ac */ /* 0x000e220008000800 */
[----:B------:R-:W-:Y:S01]  /*00f0*/  HFMA2 R9, -RZ, RZ, 0, 0 ;  /* 0x00000000ff097431 */ /* 0x000fe200000001ff */
[----:B------:R-:W1:Y:S01]  /*0100*/  LDCU.64 UR12, c[0x0][0x358] ;  /* 0x00006b00ff0c77ac */ /* 0x000e620008000a00 */
[----:B0-----:R-:W-:-:S09]  /*0110*/  UISETP.GE.AND UP0, UPT, UR7, 0x1, UPT ;  /* 0x000000010700788c */ /* 0x001fd2000bf06270 */
[----:B-1----:R-:W-:Y:S05]  /*0120*/  BRA.U !UP0, `(.L_x_0) ;  /* 0x0000000908047547 */ /* 0x002fea000b800000 */
[----:B------:R-:W-:Y:S02]  /*0130*/  UISETP.GE.U32.AND UP1, UPT, UR7, 0x8, UPT ;  /* 0x000000080700788c */ /* 0x000fe4000bf26070 */
[----:B------:R-:W-:Y:S01]  /*0140*/  IMAD R8, R7, UR7, RZ ;  /* 0x0000000707087c24 */ /* 0x000fe2000f8e02ff */
[----:B------:R-:W-:Y:S02]  /*0150*/  ULOP3.LUT UR10, UR7, 0x7, URZ, 0xc0, !UPT ;  /* 0x00000007070a7892 */ /* 0x000fe4000f8ec0ff */
[----:B------:R-:W-:Y:S01]  /*0160*/  IMAD R6, R0, UR7, RZ ;  /* 0x0000000700067c24 */ /* 0x000fe2000f8e02ff */
[----:B------:R-:W-:Y:S01]  /*0170*/  MOV R9, RZ ;  /* 0x000000ff00097202 */ /* 0x000fe20000000f00 */
[----:B------:R-:W-:Y:S01]  /*0180*/  UMOV UR4, URZ ;  /* 0x000000ff00047c82 */ /* 0x000fe20008000000 */
[----:B------:R-:W-:Y:S01]  /*0190*/  UISETP.NE.AND UP0, UPT, UR10, URZ, UPT ;  /* 0x000000ff0a00728c */ /* 0x000fe2000bf05270 */
[----:B------:R-:W-:Y:S10]  /*01a0*/  BRA.U !UP1, `(.L_x_1) ;  /* 0x0000000109d07547 */ /* 0x000ff4000b800000 */
[----:B------:R-:W0:Y:S01]  /*01b0*/  LDC.64 R2, c[0x0][0x388] ;  /* 0x0000e200ff027b82 */ /* 0x000e220000000a00 */
[----:B------:R-:W1:Y:S01]  /*01c0*/  LDCU.64 UR8, c[0x0][0x398] ;  /* 0x00007300ff0877ac */ /* 0x000e620008000a00 */
[----:B------:R-:W-:Y:S02]  /*01d0*/  MOV R9, RZ ;  /* 0x000000ff00097202 */ /* 0x000fe40000000f00 */
[----:B------:R-:W-:Y:S01]  /*01e0*/  MOV R10, R6 ;  /* 0x00000006000a7202 */ /* 0x000fe20000000f00 */
[----:B------:R-:W-:Y:S02]  /*01f0*/  ULOP3.LUT UR4, UR7, 0x7ffffff8, URZ, 0xc0, !UPT ;  /* 0x7ffffff807047892 */ /* 0x000fe4000f8ec0ff */
[----:B-1----:R-:W-:Y:S02]  /*0200*/  UIADD3 UR5, UP1, UPT, UR8, 0x10, URZ ;  /* 0x0000001008057890 */ /* 0x002fe4000ff3e0ff */
[----:B------:R-:W-:Y:S02]  /*0210*/  UIADD3 UR8, UPT, UPT, -UR4, URZ, URZ ;  /* 0x000000ff04087290 */ /* 0x000fe4000fffe1ff */
[----:B------:R-:W-:Y:S01]  /*0220*/  UIADD3.X UR6, UPT, UPT, URZ, UR9, URZ, UP1, !UPT ;  /* 0x00000009ff067290 */ /* 0x000fe20008ffe4ff */
[----:B0-----:R-:W-:-:S03]  /*0230*/  IMAD.WIDE.U32 R2, R8, 0x4, R2 ;  /* 0x0000000408027825 */ /* 0x001fc600078e0002 */
[----:B------:R-:W-:-:S04]  /*0240*/  IADD3 R2, P0, PT, R2, 0x10, RZ ;  /* 0x0000001002027810 */ /* 0x000fc80007f1e0ff */
[----:B------:R-:W-:-:S09]  /*0250*/  IADD3.X R3, PT, PT, RZ, R3, RZ, P0, !PT ;  /* 0x00000003ff037210 */ /* 0x000fd200007fe4ff */
.L_x_2:
[----:B------:R-:W-:Y:S01]  /*0260*/  MOV R4, UR5 ;  /* 0x0000000500047c02 */ /* 0x000fe20008000f00 */
[----:B------:R-:W2:Y:S01]  /*0270*/  LDG.E R23, desc[UR12][R2.64+-0x10] ;  /* 0xfffff00c02177981 */ /* 0x000ea2000c1e1900 */
[----:B------:R-:W-:-:S03]  /*0280*/  MOV R5, UR6 ;  /* 0x0000000600057c02 */ /* 0x000fc60008000f00 */
[----:B------:R-:W3:Y:S01]  /*0290*/  LDG.E R25, desc[UR12][R2.64+-0xc] ;  /* 0xfffff40c02197981 */ /* 0x000ee2000c1e1900 */
[----:B------:R-:W-:-:S03]  /*02a0*/  IMAD.WIDE R4, R10, 0x4, R4 ;  /* 0x000000040a047825 */ /* 0x000fc600078e0204 */
[----:B------:R-:W4:Y:S04]  /*02b0*/  LDG.E R19, desc[UR12][R2.64+-0x8] ;  /* 0xfffff80c02137981 */ /* 0x000f28000c1e1900 */
[----:B------:R-:W2:Y:S04]  /*02c0*/  LDG.E R24, desc[UR12][R4.64+-0x10] ;  /* 0xfffff00c04187981 */ /* 0x000ea8000c1e1900 */
[----:B------:R-:W3:Y:S04]  /*02d0*/  LDG.E R26, desc[UR12][R4.64+-0xc] ;  /* 0xfffff40c041a7981 */ /* 0x000ee8000c1e1900 */
[----:B------:R-:W4:Y:S04]  /*02e0*/  LDG.E R20, desc[UR12][R4.64+-0x8] ;  /* 0xfffff80c04147981 */ /* 0x000f28000c1e1900 */
[----:B------:R-:W5:Y:S04]  /*02f0*/  LDG.E R18, desc[UR12][R2.64+-0x4] ;  /* 0xfffffc0c02127981 */ /* 0x000f68000c1e1900 */
        /* <DEDUP_REMOVED lines=8> */
[----:B------:R0:W5:Y:S01]  /*0380*/  LDG.E R22, desc[UR12][R2.64+0xc] ;  /* 0x00000c0c02167981 */ /* 0x000162000c1e1900 */
[----:B------:R-:W-:-:S04]  /*0390*/  UIADD3 UR8, UPT, UPT, UR8, 0x8, URZ ;  /* 0x0000000808087890 */ /* 0x000fc8000fffe0ff */
[----:B------:R-:W-:Y:S01]  /*03a0*/  UISETP.NE.AND UP1, UPT, UR8, URZ, UPT ;  /* 0x000000ff0800728c */ /* 0x000fe2000bf25270 */
[----:B------:R-:W-:Y:S02]  /*03b0*/  IADD3 R10, PT, PT, R10, 0x8, RZ ;  /* 0x000000080a0a7810 */ /* 0x000fe40007ffe0ff */
[----:B0-----:R-:W-:-:S04]  /*03c0*/  IADD3 R2, P0, PT, R2, 0x20, RZ ;  /* 0x0000002002027810 */ /* 0x001fc80007f1e0ff */
[----:B------:R-:W-:Y:S01]  /*03d0*/  IADD3.X R3, PT, PT, RZ, R3, RZ, P0, !PT ;  /* 0x00000003ff037210 */ /* 0x000fe200007fe4ff */
[----:B--2---:R-:W-:-:S04]  /*03e0*/  FADD R24, R23, -R24 ;  /* 0x8000001817187221 */ /* 0x004fc80000000000 */
[----:B------:R-:W-:Y:S01]  /*03f0*/  FFMA R9, R24, R24, R9 ;  /* 0x0000001818097223 */ /* 0x000fe20000000009 */
[----:B---3--:R-:W-:Y:S01]  /*0400*/  FADD R26, R25, -R26 ;  /* 0x8000001a191a7221 */ /* 0x008fe20000000000 */
[----:B----4-:R-:W-:-:S03]  /*0410*/  FADD R20, R19, -R20 ;  /* 0x8000001413147221 */ /* 0x010fc60000000000 */
[----:B------:R-:W-:-:S04]  /*0420*/  FFMA R9, R26, R26, R9 ;  /* 0x0000001a1a097223 */ /* 0x000fc80000000009 */
[----:B------:R-:W-:Y:S01]  /*0430*/  FFMA R9, R20, R20, R9 ;  /* 0x0000001414097223 */ /* 0x000fe20000000009 */
[----:B-----5:R-:W-:-:S04]  /*0440*/  FADD R18, R18, -R17 ;  /* 0x8000001112127221 */ /* 0x020fc80000000000 */
[----:B------:R-:W-:Y:S01]  /*0450*/  FFMA R9, R18, R18, R9 ;  /* 0x0000001212097223 */ /* 0x000fe20000000009 */
[----:B------:R-:W-:-:S04]  /*0460*/  FADD R16, R16, -R15 ;  /* 0x8000000f10107221 */ /* 0x000fc80000000000 */
[----:B------:R-:W-:Y:S01]  /*0470*/  FFMA R9, R16, R16, R9 ;  /* 0x0000001010097223 */ /* 0x000fe20000000009 */
[----:B------:R-:W-:-:S04]  /*0480*/  FADD R14, R14, -R13 ;  /* 0x8000000d0e0e7221 */ /* 0x000fc80000000000 */
[----:B------:R-:W-:Y:S01]  /*0490*/  FFMA R9, R14, R14, R9 ;  /* 0x0000000e0e097223 */ /* 0x000fe20000000009 */
[----:B------:R-:W-:-:S04]  /*04a0*/  FADD R12, R12, -R11 ;  /* 0x8000000b0c0c7221 */ /* 0x000fc80000000000 */
[----:B------:R-:W-:Y:S01]  /*04b0*/  FFMA R9, R12, R12, R9 ;  /* 0x0000000c0c097223 */ /* 0x000fe20000000009 */
[----:B------:R-:W-:-:S04]  /*04c0*/  FADD R22, R22, -R21 ;  /* 0x8000001516167221 */ /* 0x000fc80000000000 */
[----:B------:R-:W-:Y:S01]  /*04d0*/  FFMA R9, R22, R22, R9 ;  /* 0x0000001616097223 */ /* 0x000fe20000000009 */
[----:B------:R-:W-:Y:S06]  /*04e0*/  BRA.U UP1, `(.L_x_2) ;  /* 0xfffffffd015c7547 */ /* 0x000fec000b83ffff */
.L_x_1:
[----:B------:R-:W-:Y:S05]  /*04f0*/  BRA.U !UP0, `(.L_x_0) ;  /* 0x0000000508107547 */ /* 0x000fea000b800000 */
[----:B------:R-:W-:Y:S02]  /*0500*/  UISETP.GE.U32.AND UP0, UPT, UR10, 0x4, UPT ;  /* 0x000000040a00788c */ /* 0x000fe4000bf06070 */
[----:B------:R-:W-:-:S04]  /*0510*/  ULOP3.LUT UR6, UR7, 0x3, URZ, 0xc0, !UPT ;  /* 0x0000000307067892 */ /* 0x000fc8000f8ec0ff */
[----:B------:R-:W-:-:S03]  /*0520*/  UISETP.NE.AND UP1, UPT, UR6, URZ, UPT ;  /* 0x000000ff0600728c */ /* 0x000fc6000bf25270 */
[----:B------:R-:W-:Y:S08]  /*0530*/  BRA.U !UP0, `(.L_x_3) ;  /* 0x0000000108707547 */ /* 0x000ff0000b800000 */
[----:B------:R-:W0:Y:S01]  /*0540*/  LDC.64 R10, c[0x0][0x388] ;  /* 0x0000e200ff0a7b82 */ /* 0x000e220000000a00 */
[----:B------:R-:W1:Y:S01]  /*0550*/  LDCU.64 UR8, c[0x0][0x388] ;  /* 0x00007100ff0877ac */ /* 0x000e620008000a00 */
[C---:B------:R-:W-:Y:S02]  /*0560*/  IADD3 R3, PT, PT, R8.reuse, UR4, RZ ;  /* 0x0000000408037c10 */ /* 0x040fe4000fffe0ff */
[----:B------:R-:W-:Y:S02]  /*0570*/  IADD3 R12, P0, PT, R8, UR4, RZ ;  /* 0x00000004080c7c10 */ /* 0x000fe4000ff1e0ff */
[----:B------:R-:W-:Y:S02]  /*0580*/  IADD3 R13, PT, PT, R6, UR4, RZ ;  /* 0x00000004060d7c10 */ /* 0x000fe4000fffe0ff */
[----:B------:R-:W2:Y:S01]  /*0590*/  LDC.64 R4, c[0x0][0x398] ;  /* 0x0000e600ff047b82 */ /* 0x000ea20000000a00 */
[----:B0-----:R-:W-:Y:S01]  /*05a0*/  IMAD.WIDE.U32 R10, R3, 0x4, R10 ;  /* 0x00000004030a7825 */ /* 0x001fe200078e000a */
[----:B------:R-:W-:-:S02]  /*05b0*/  IADD3.X R3, PT, PT, RZ, RZ, RZ, P0, !PT ;  /* 0x000000ffff037210 */ /* 0x000fc400007fe4ff */
[----:B-1----:R-:W-:-:S03]  /*05c0*/  LEA R2, P0, R12, UR8, 0x2 ;  /* 0x000000080c027c11 */ /* 0x002fc6000f8010ff */
[----:B------:R-:W3:Y:S01]  /*05d0*/  LDG.E R10, desc[UR12][R10.64] ;  /* 0x0000000c0a0a7981 */ /* 0x000ee2000c1e1900 */
[----:B------:R-:W-:Y:S01]  /*05e0*/  LEA.HI.X R3, R12, UR9, R3, 0x2, P0 ;  /* 0x000000090c037c11 */ /* 0x000fe200080f1403 */
[----:B--2---:R-:W-:-:S04]  /*05f0*/  IMAD.WIDE R4, R13, 0x4, R4 ;  /* 0x000000040d047825 */ /* 0x004fc800078e0204 */
[----:B------:R-:W2:Y:S04]  /*0600*/  LDG.E R14, desc[UR12][R2.64+0x4] ;  /* 0x0000040c020e7981 */ /* 0x000ea8000c1e1900 */
[----:B------:R-:W3:Y:S04]  /*0610*/  LDG.E R13, desc[UR12][R4.64] ;  /* 0x0000000c040d7981 */ /* 0x000ee8000c1e1900 */
[----:B------:R-:W2:Y:S04]  /*0620*/  LDG.E R15, desc[UR12][R4.64+0x4] ;  /* 0x0000040c040f7981 */ /* 0x000ea8000c1e1900 */
[----:B------:R-:W4:Y:S04]  /*0630*/  LDG.E R17, desc[UR12][R4.64+0x8] ;  /* 0x0000080c04117981 */ /* 0x000f28000c1e1900 */
[----:B------:R-:W4:Y:S04]  /*0640*/  LDG.E R16, desc[UR12][R2.64+0x8] ;  /* 0x0000080c02107981 */ /* 0x000f28000c1e1900 */
[----:B------:R-:W5:Y:S04]  /*0650*/  LDG.E R18, desc[UR12][R2.64+0xc] ;  /* 0x00000c0c02127981 */ /* 0x000f68000c1e1900 */
[----:B------:R-:W5:Y:S01]  /*0660*/  LDG.E R19, desc[UR12][R4.64+0xc] ;  /* 0x00000c0c04137981 */ /* 0x000f62000c1e1900 */
[----:B------:R-:W-:Y:S01]  /*0670*/  UIADD3 UR4, UPT, UPT, UR4, 0x4, URZ ;  /* 0x0000000404047890 */ /* 0x000fe2000fffe0ff */
[----:B---3--:R-:W-:-:S04]  /*0680*/  FADD R12, R10, -R13 ;  /* 0x8000000d0a0c7221 */ /* 0x008fc80000000000 */
[----:B------:R-:W-:Y:S01]  /*0690*/  FFMA R9, R12, R12, R9 ;  /* 0x0000000c0c097223 */ /* 0x000fe20000000009 */
[----:B--2---:R-:W-:-:S04]  /*06a0*/  FADD R14, R14, -R15 ;  /* 0x8000000f0e0e7221 */ /* 0x004fc80000000000 */
[----:B------:R-:W-:Y:S01]  /*06b0*/  FFMA R9, R14, R14, R9 ;  /* 0x0000000e0e097223 */ /* 0x000fe20000000009 */
[----:B----4-:R-:W-:-:S04]  /*06c0*/  FADD R16, R16, -R17 ;  /* 0x8000001110107221 */ /* 0x010fc80000000000 */
[----:B------:R-:W-:Y:S01]  /*06d0*/  FFMA R9, R16, R16, R9 ;  /* 0x0000001010097223 */ /* 0x000fe20000000009 */
[----:B-----5:R-:W-:-:S04]  /*06e0*/  FADD R18, R18, -R19 ;  /* 0x8000001312127221 */ /* 0x020fc80000000000 */
[----:B------:R-:W-:-:S07]  /*06f0*/  FFMA R9, R18, R18, R9 ;  /* 0x0000001212097223 */ /* 0x000fce0000000009 */
.L_x_3:
[----:B------:R-:W-:Y:S05]  /*0700*/  BRA.U !UP1, `(.L_x_0) ;  /* 0x00000001098c7547 */ /* 0x000fea000b800000 */
[----:B------:R-:W-:Y:S02]  /*0710*/  UISETP.NE.AND UP0, UPT, UR6, 0x1, UPT ;  /* 0x000000010600788c */ /* 0x000fe4000bf05270 */
[----:B------:R-:W-:-:S04]  /*0720*/  ULOP3.LUT UR5, UR7, 0x1, URZ, 0xc0, !UPT ;  /* 0x0000000107057892 */ /* 0x000fc8000f8ec0ff */
[----:B------:R-:W-:-:S03]  /*0730*/  UISETP.NE.U32.AND UP1, UPT, UR5, 0x1, UPT ;  /* 0x000000010500788c */ /* 0x000fc6000bf25070 */
[----:B------:R-:W-:Y:S08]  /*0740*/  BRA.U !UP0, `(.L_x_4) ;  /* 0x0000000108507547 */ /* 0x000ff0000b800000 */
[----:B------:R-:W0:Y:S01]  /*0750*/  LDC.64 R2, c[0x0][0x388] ;  /* 0x0000e200ff027b82 */ /* 0x000e220000000a00 */
[----:B------:R-:W1:Y:S01]  /*0760*/  LDCU.64 UR6, c[0x0][0x388] ;  /* 0x00007100ff0677ac */ /* 0x000e620008000a00 */
[----:B------:R-:W-:Y:S02]  /*0770*/  IADD3 R11, PT, PT, R8, UR4, RZ ;  /* 0x00000004080b7c10 */ /* 0x000fe4000fffe0ff */
[----:B------:R-:W-:Y:S02]  /*0780*/  IADD3 R13, PT, PT, R6, UR4, RZ ;  /* 0x00000004060d7c10 */ /* 0x000fe4000fffe0ff */
[----:B------:R-:W-:Y:S02]  /*0790*/  IADD3 R12, P0, PT, R8, UR4, RZ ;  /* 0x00000004080c7c10 */ /* 0x000fe4000ff1e0ff */
        /* <DEDUP_REMOVED lines=9> */
[----:B------:R-:W2:Y:S01]  /*0830*/  LDG.E R15, desc[UR12][R4.64+0x4] ;  /* 0x0000040c040f7981 */ /* 0x000ea2000c1e1900 */
[----:B------:R-:W-:Y:S01]  /*0840*/  UIADD3 UR4, UPT, UPT, UR4, 0x2, URZ ;  /* 0x0000000204047890 */ /* 0x000fe2000fffe0ff */
[----:B---3--:R-:W-:-:S04]  /*0850*/  FADD R12, R2, -R13 ;  /* 0x8000000d020c7221 */ /* 0x008fc80000000000 */
[----:B------:R-:W-:Y:S01]  /*0860*/  FFMA R9, R12, R12, R9 ;  /* 0x0000000c0c097223 */ /* 0x000fe20000000009 */
[----:B--2---:R-:W-:-:S04]  /*0870*/  FADD R12, R10, -R15 ;  /* 0x8000000f0a0c7221 */ /* 0x004fc80000000000 */
[----:B------:R-:W-:-:S07]  /*0880*/  FFMA R9, R12, R12, R9 ;  /* 0x0000000c0c097223 */ /* 0x000fce0000000009 */
.L_x_4:
[----:B------:R-:W-:Y:S05]  /*0890*/  BRA.U UP1, `(.L_x_0) ;  /* 0x0000000101287547 */ /* 0x000fea000b800000 */
[----:B------:R-:W0:Y:S01]  /*08a0*/  LDC.64 R2, c[0x0][0x388] ;  /* 0x0000e200ff027b82 */ /* 0x000e220000000a00 */
[----:B------:R-:W-:Y:S02]  /*08b0*/  IADD3 R11, PT, PT, R8, UR4, RZ ;  /* 0x00000004080b7c10 */ /* 0x000fe4000fffe0ff */
[----:B------:R-:W-:-:S05]  /*08c0*/  IADD3 R13, PT, PT, R6, UR4, RZ ;  /* 0x00000004060d7c10 */ /* 0x000fca000fffe0ff */
[----:B------:R-:W1:Y:S01]  /*08d0*/  LDC.64 R4, c[0x0][0x398] ;  /* 0x0000e600ff047b82 */ /* 0x000e620000000a00 */
[----:B0-----:R-:W-:-:S06]  /*08e0*/  IMAD.WIDE.U32 R2, R11, 0x4, R2 ;  /* 0x000000040b027825 */ /* 0x001fcc00078e0002 */
[----:B------:R-:W2:Y:S01]  /*08f0*/  LDG.E R2, desc[UR12][R2.64] ;  /* 0x0000000c02027981 */ /* 0x000ea2000c1e1900 */
[----:B-1----:R-:W-:-:S06]  /*0900*/  IMAD.WIDE R4, R13, 0x4, R4 ;  /* 0x000000040d047825 */ /* 0x002fcc00078e0204 */
[----:B------:R-:W2:Y:S02]  /*0910*/  LDG.E R5, desc[UR12][R4.64] ;  /* 0x0000000c04057981 */ /* 0x000ea4000c1e1900 */
[----:B--2---:R-:W-:-:S04]  /*0920*/  FADD R6, R2, -R5 ;  /* 0x8000000502067221 */ /* 0x004fc80000000000 */
[----:B------:R-:W-:-:S07]  /*0930*/  FFMA R9, R6, R6, R9 ;  /* 0x0000000606097223 */ /* 0x000fce0000000009 */
.L_x_0:
[----:B------:R-:W0:Y:S01]  /*0940*/  LDC.64 R2, c[0x0][0x3a0] ;  /* 0x0000e800ff027b82 */ /* 0x000e220000000a00 */
[----:B------:R-:W-:-:S04]  /*0950*/  IMAD R7, R7, UR11, R0 ;  /* 0x0000000b07077c24 */ /* 0x000fc8000f8e0200 */
[----:B0-----:R-:W-:-:S05]  /*0960*/  IMAD.WIDE R2, R7, 0x4, R2 ;  /* 0x0000000407027825 */ /* 0x001fca00078e0202 */
[----:B------:R-:W-:Y:S01]  /*0970*/  STG.E desc[UR12][R2.64], R9 ;  /* 0x0000000902007986 */ /* 0x000fe2000c10190c */
[----:B------:R-:W-:Y:S05]  /*0980*/  EXIT ;  /* 0x000000000000794d */ /* 0x000fea0003800000 */
.L_x_5:
[----:B------:R-:W-:-:S00]  /*0990*/  BRA `(.L_x_5) ;  /* 0xfffffffc00fc7947 */ /* 0x000fc0000383ffff */
[----:B------:R-:W-:-:S00]  /*09a0*/  NOP ;  /* 0x0000000000007918 */ /* 0x000fc00000000000 */
        /* <DEDUP_REMOVED lines=13> */
.L_x_6:


//--------------------- .nv.shared.reserved.0     --------------------------
	.section	.nv.shared.reserved.0,"aw",@nobits
	.weak		__nv_reservedSMEM_offset_0_alias
	.size		__nv_reservedSMEM_offset_0_alias, 0, 64
	.other		__nv_reservedSMEM_offset_0_alias,@"STO_CUDA_RESERVED_SHARED STV_DEFAULT"
__nv_reservedSMEM_offset_0_alias:
	.zero		0
	.zero		64


//--------------------- .nv.constant0._Z18l2_distance_kerneliiPKfiS0_Pf --------------------------
	.section	.nv.constant0._Z18l2_distance_kerneliiPKfiS0_Pf,"a",@progbits
	.sectionflags	@""
	.align	4
.nv.constant0._Z18l2_distance_kerneliiPKfiS0_Pf:
	.zero		936


//--------------------- SYMBOLS --------------------------

	.type		.nv.reservedSmem.offset0,@object
	.size		.nv.reservedSmem.offset0,0x4
